//
// Generated by NVIDIA NVVM Compiler
//
// Compiler Build ID: CL-36424714
// Cuda compilation tools, release 13.0, V13.0.88
// Based on NVVM 20.0.0
//

.version 9.0
.target sm_100
.address_size 64

	// .globl	default_function_kernel_2
// _ZZ25default_function_kernel_1E11ph_5_shared_$_0 has been demoted

.visible .entry default_function_kernel_2(
	.param .u64 .ptr .align 1 default_function_kernel_2_param_0,
	.param .u64 .ptr .align 1 default_function_kernel_2_param_1
)
.maxntid 32
{
	.reg .pred 	%p<2>;
	.reg .b32 	%r<8>;
	.reg .b32 	%f<3>;
	.reg .b64 	%rd<8>;

	ld.param.u64 	%rd1, [default_function_kernel_2_param_0];
	ld.param.u64 	%rd2, [default_function_kernel_2_param_1];
	mov.u32 	%r1, %ctaid.x;
	shl.b32 	%r3, %r1, 2;
	mov.u32 	%r2, %tid.x;
	shr.u32 	%r4, %r2, 3;
	or.b32  	%r5, %r3, %r4;
	setp.gt.u32 	%p1, %r5, 8;
	@%p1 bra 	$L__BB0_2;
	cvta.to.global.u64 	%rd3, %rd2;
	cvta.to.global.u64 	%rd4, %rd1;
	shl.b32 	%r6, %r1, 5;
	or.b32  	%r7, %r6, %r2;
	mul.wide.u32 	%rd5, %r7, 4;
	add.s64 	%rd6, %rd3, %rd5;
	ld.global.nc.f32 	%f1, [%rd6];
	cos.approx.f32 	%f2, %f1;
	add.s64 	%rd7, %rd4, %rd5;
	st.global.f32 	[%rd7], %f2;
$L__BB0_2:
	ret;

}
	// .globl	default_function_kernel
.visible .entry default_function_kernel(
	.param .u64 .ptr .align 1 default_function_kernel_param_0,
	.param .u64 .ptr .align 1 default_function_kernel_param_1,
	.param .u64 .ptr .align 1 default_function_kernel_param_2
)
.maxntid 32
{
	.reg .pred 	%p<2>;
	.reg .b32 	%r<8>;
	.reg .b32 	%f<4>;
	.reg .b64 	%rd<11>;

	ld.param.u64 	%rd1, [default_function_kernel_param_0];
	ld.param.u64 	%rd2, [default_function_kernel_param_1];
	ld.param.u64 	%rd3, [default_function_kernel_param_2];
	mov.u32 	%r1, %ctaid.x;
	shl.b32 	%r3, %r1, 2;
	mov.u32 	%r2, %tid.x;
	shr.u32 	%r4, %r2, 3;
	or.b32  	%r5, %r3, %r4;
	setp.gt.u32 	%p1, %r5, 8;
	@%p1 bra 	$L__BB1_2;
	cvta.to.global.u64 	%rd4, %rd2;
	cvta.to.global.u64 	%rd5, %rd3;
	cvta.to.global.u64 	%rd6, %rd1;
	shl.b32 	%r6, %r1, 5;
	or.b32  	%r7, %r6, %r2;
	mul.wide.u32 	%rd7, %r7, 4;
	add.s64 	%rd8, %rd4, %rd7;
	ld.global.nc.f32 	%f1, [%rd8];
	add.s64 	%rd9, %rd5, %rd7;
	ld.global.nc.f32 	%f2, [%rd9];
	add.f32 	%f3, %f1, %f2;
	add.s64 	%rd10, %rd6, %rd7;
	st.global.f32 	[%rd10], %f3;
$L__BB1_2:
	ret;

}
	// .globl	default_function_kernel_1
.visible .entry default_function_kernel_1(
	.param .u64 .ptr .align 1 default_function_kernel_1_param_0,
	.param .u64 .ptr .align 1 default_function_kernel_1_param_1,
	.param .u64 .ptr .align 1 default_function_kernel_1_param_2
)
{
	.reg .b32 	%r<2>;
	.reg .b32 	%f<161>;
	.reg .b64 	%rd<10>;
	// demoted variable
	.shared .align 4 .f32 _ZZ25default_function_kernel_1E11ph_5_shared_$_0;
	ld.param.u64 	%rd1, [default_function_kernel_1_param_0];
	ld.param.u64 	%rd2, [default_function_kernel_1_param_1];
	ld.param.u64 	%rd3, [default_function_kernel_1_param_2];
	cvta.to.global.u64 	%rd4, %rd2;
	cvta.to.global.u64 	%rd5, %rd3;
	mov.u32 	%r1, %ctaid.x;
	bar.sync 	0;
	mul.wide.u32 	%rd6, %r1, 4;
	add.s64 	%rd7, %rd5, %rd6;
	ld.global.nc.f32 	%f1, [%rd7];
	st.shared.f32 	[_ZZ25default_function_kernel_1E11ph_5_shared_$_0], %f1;
	bar.sync 	0;
	ld.shared.f32 	%f2, [_ZZ25default_function_kernel_1E11ph_5_shared_$_0];
	ld.global.nc.f32 	%f3, [%rd4];
	fma.rn.f32 	%f4, %f3, %f2, 0f00000000;
	ld.global.nc.f32 	%f5, [%rd4+96];
	fma.rn.f32 	%f6, %f5, %f2, 0f00000000;
	ld.global.nc.f32 	%f7, [%rd4+192];
	fma.rn.f32 	%f8, %f7, %f2, 0f00000000;
	ld.global.nc.f32 	%f9, [%rd4+32];
	fma.rn.f32 	%f10, %f9, %f2, 0f00000000;
	ld.global.nc.f32 	%f11, [%rd4+128];
	fma.rn.f32 	%f12, %f11, %f2, 0f00000000;
	ld.global.nc.f32 	%f13, [%rd4+224];
	fma.rn.f32 	%f14, %f13, %f2, 0f00000000;
	ld.global.nc.f32 	%f15, [%rd4+64];
	fma.rn.f32 	%f16, %f15, %f2, 0f00000000;
	ld.global.nc.f32 	%f17, [%rd4+160];
	fma.rn.f32 	%f18, %f17, %f2, 0f00000000;
	ld.global.nc.f32 	%f19, [%rd4+256];
	fma.rn.f32 	%f20, %f19, %f2, 0f00000000;
	bar.sync 	0;
	ld.global.nc.f32 	%f21, [%rd7+8];
	st.shared.f32 	[_ZZ25default_function_kernel_1E11ph_5_shared_$_0], %f21;
	bar.sync 	0;
	ld.shared.f32 	%f22, [_ZZ25default_function_kernel_1E11ph_5_shared_$_0];
	ld.global.nc.f32 	%f23, [%rd4+4];
	fma.rn.f32 	%f24, %f23, %f22, %f4;
	ld.global.nc.f32 	%f25, [%rd4+100];
	fma.rn.f32 	%f26, %f25, %f22, %f6;
	ld.global.nc.f32 	%f27, [%rd4+196];
	fma.rn.f32 	%f28, %f27, %f22, %f8;
	ld.global.nc.f32 	%f29, [%rd4+36];
	fma.rn.f32 	%f30, %f29, %f22, %f10;
	ld.global.nc.f32 	%f31, [%rd4+132];
	fma.rn.f32 	%f32, %f31, %f22, %f12;
	ld.global.nc.f32 	%f33, [%rd4+228];
	fma.rn.f32 	%f34, %f33, %f22, %f14;
	ld.global.nc.f32 	%f35, [%rd4+68];
	fma.rn.f32 	%f36, %f35, %f22, %f16;
	ld.global.nc.f32 	%f37, [%rd4+164];
	fma.rn.f32 	%f38, %f37, %f22, %f18;
	ld.global.nc.f32 	%f39, [%rd4+260];
	fma.rn.f32 	%f40, %f39, %f22, %f20;
	bar.sync 	0;
	ld.global.nc.f32 	%f41, [%rd7+16];
	st.shared.f32 	[_ZZ25default_function_kernel_1E11ph_5_shared_$_0], %f41;
	bar.sync 	0;
	ld.shared.f32 	%f42, [_ZZ25default_function_kernel_1E11ph_5_shared_$_0];
	ld.global.nc.f32 	%f43, [%rd4+8];
	fma.rn.f32 	%f44, %f43, %f42, %f24;
	ld.global.nc.f32 	%f45, [%rd4+104];
	fma.rn.f32 	%f46, %f45, %f42, %f26;
	ld.global.nc.f32 	%f47, [%rd4+200];
	fma.rn.f32 	%f48, %f47, %f42, %f28;
	ld.global.nc.f32 	%f49, [%rd4+40];
	fma.rn.f32 	%f50, %f49, %f42, %f30;
	ld.global.nc.f32 	%f51, [%rd4+136];
	fma.rn.f32 	%f52, %f51, %f42, %f32;
	ld.global.nc.f32 	%f53, [%rd4+232];
	fma.rn.f32 	%f54, %f53, %f42, %f34;
	ld.global.nc.f32 	%f55, [%rd4+72];
	fma.rn.f32 	%f56, %f55, %f42, %f36;
	ld.global.nc.f32 	%f57, [%rd4+168];
	fma.rn.f32 	%f58, %f57, %f42, %f38;
	ld.global.nc.f32 	%f59, [%rd4+264];
	fma.rn.f32 	%f60, %f59, %f42, %f40;
	bar.sync 	0;
	ld.global.nc.f32 	%f61, [%rd7+24];
	st.shared.f32 	[_ZZ25default_function_kernel_1E11ph_5_shared_$_0], %f61;
	bar.sync 	0;
	ld.shared.f32 	%f62, [_ZZ25default_function_kernel_1E11ph_5_shared_$_0];
	ld.global.nc.f32 	%f63, [%rd4+12];
	fma.rn.f32 	%f64, %f63, %f62, %f44;
	ld.global.nc.f32 	%f65, [%rd4+108];
	fma.rn.f32 	%f66, %f65, %f62, %f46;
	ld.global.nc.f32 	%f67, [%rd4+204];
	fma.rn.f32 	%f68, %f67, %f62, %f48;
	ld.global.nc.f32 	%f69, [%rd4+44];
	fma.rn.f32 	%f70, %f69, %f62, %f50;
	ld.global.nc.f32 	%f71, [%rd4+140];
	fma.rn.f32 	%f72, %f71, %f62, %f52;
	ld.global.nc.f32 	%f73, [%rd4+236];
	fma.rn.f32 	%f74, %f73, %f62, %f54;
	ld.global.nc.f32 	%f75, [%rd4+76];
	fma.rn.f32 	%f76, %f75, %f62, %f56;
	ld.global.nc.f32 	%f77, [%rd4+172];
	fma.rn.f32 	%f78, %f77, %f62, %f58;
	ld.global.nc.f32 	%f79, [%rd4+268];
	fma.rn.f32 	%f80, %f79, %f62, %f60;
	bar.sync 	0;
	ld.global.nc.f32 	%f81, [%rd7+32];
	st.shared.f32 	[_ZZ25default_function_kernel_1E11ph_5_shared_$_0], %f81;
	bar.sync 	0;
	ld.shared.f32 	%f82, [_ZZ25default_function_kernel_1E11ph_5_shared_$_0];
	ld.global.nc.f32 	%f83, [%rd4+16];
	fma.rn.f32 	%f84, %f83, %f82, %f64;
	ld.global.nc.f32 	%f85, [%rd4+112];
	fma.rn.f32 	%f86, %f85, %f82, %f66;
	ld.global.nc.f32 	%f87, [%rd4+208];
	fma.rn.f32 	%f88, %f87, %f82, %f68;
	ld.global.nc.f32 	%f89, [%rd4+48];
	fma.rn.f32 	%f90, %f89, %f82, %f70;
	ld.global.nc.f32 	%f91, [%rd4+144];
	fma.rn.f32 	%f92, %f91, %f82, %f72;
	ld.global.nc.f32 	%f93, [%rd4+240];
	fma.rn.f32 	%f94, %f93, %f82, %f74;
	ld.global.nc.f32 	%f95, [%rd4+80];
	fma.rn.f32 	%f96, %f95, %f82, %f76;
	ld.global.nc.f32 	%f97, [%rd4+176];
	fma.rn.f32 	%f98, %f97, %f82, %f78;
	ld.global.nc.f32 	%f99, [%rd4+272];
	fma.rn.f32 	%f100, %f99, %f82, %f80;
	bar.sync 	0;
	ld.global.nc.f32 	%f101, [%rd7+40];
	st.shared.f32 	[_ZZ25default_function_kernel_1E11ph_5_shared_$_0], %f101;
	bar.sync 	0;
	ld.shared.f32 	%f102, [_ZZ25default_function_kernel_1E11ph_5_shared_$_0];
	ld.global.nc.f32 	%f103, [%rd4+20];
	fma.rn.f32 	%f104, %f103, %f102, %f84;
	ld.global.nc.f32 	%f105, [%rd4+116];
	fma.rn.f32 	%f106, %f105, %f102, %f86;
	ld.global.nc.f32 	%f107, [%rd4+212];
	fma.rn.f32 	%f108, %f107, %f102, %f88;
	ld.global.nc.f32 	%f109, [%rd4+52];
	fma.rn.f32 	%f110, %f109, %f102, %f90;
	ld.global.nc.f32 	%f111, [%rd4+148];
	fma.rn.f32 	%f112, %f111, %f102, %f92;
	ld.global.nc.f32 	%f113, [%rd4+244];
	fma.rn.f32 	%f114, %f113, %f102, %f94;
	ld.global.nc.f32 	%f115, [%rd4+84];
	fma.rn.f32 	%f116, %f115, %f102, %f96;
	ld.global.nc.f32 	%f117, [%rd4+180];
	fma.rn.f32 	%f118, %f117, %f102, %f98;
	ld.global.nc.f32 	%f119, [%rd4+276];
	fma.rn.f32 	%f120, %f119, %f102, %f100;
	bar.sync 	0;
	ld.global.nc.f32 	%f121, [%rd7+48];
	st.shared.f32 	[_ZZ25default_function_kernel_1E11ph_5_shared_$_0], %f121;
	bar.sync 	0;
	ld.shared.f32 	%f122, [_ZZ25default_function_kernel_1E11ph_5_shared_$_0];
	ld.global.nc.f32 	%f123, [%rd4+24];
	fma.rn.f32 	%f124, %f123, %f122, %f104;
	ld.global.nc.f32 	%f125, [%rd4+120];
	fma.rn.f32 	%f126, %f125, %f122, %f106;
	ld.global.nc.f32 	%f127, [%rd4+216];
	fma.rn.f32 	%f128, %f127, %f122, %f108;
	ld.global.nc.f32 	%f129, [%rd4+56];
	fma.rn.f32 	%f130, %f129, %f122, %f110;
	ld.global.nc.f32 	%f131, [%rd4+152];
	fma.rn.f32 	%f132, %f131, %f122, %f112;
	ld.global.nc.f32 	%f133, [%rd4+248];
	fma.rn.f32 	%f134, %f133, %f122, %f114;
	ld.global.nc.f32 	%f135, [%rd4+88];
	fma.rn.f32 	%f136, %f135, %f122, %f116;
	ld.global.nc.f32 	%f137, [%rd4+184];
	fma.rn.f32 	%f138, %f137, %f122, %f118;
	ld.global.nc.f32 	%f139, [%rd4+280];
	fma.rn.f32 	%f140, %f139, %f122, %f120;
	bar.sync 	0;
	ld.global.nc.f32 	%f141, [%rd7+56];
	st.shared.f32 	[_ZZ25default_function_kernel_1E11ph_5_shared_$_0], %f141;
	bar.sync 	0;
	ld.shared.f32 	%f142, [_ZZ25default_function_kernel_1E11ph_5_shared_$_0];
	ld.global.nc.f32 	%f143, [%rd4+28];
	fma.rn.f32 	%f144, %f143, %f142, %f124;
	ld.global.nc.f32 	%f145, [%rd4+124];
	fma.rn.f32 	%f146, %f145, %f142, %f126;
	ld.global.nc.f32 	%f147, [%rd4+220];
	fma.rn.f32 	%f148, %f147, %f142, %f128;
	ld.global.nc.f32 	%f149, [%rd4+60];
	fma.rn.f32 	%f150, %f149, %f142, %f130;
	ld.global.nc.f32 	%f151, [%rd4+156];
	fma.rn.f32 	%f152, %f151, %f142, %f132;
	ld.global.nc.f32 	%f153, [%rd4+252];
	fma.rn.f32 	%f154, %f153, %f142, %f134;
	ld.global.nc.f32 	%f155, [%rd4+92];
	fma.rn.f32 	%f156, %f155, %f142, %f136;
	ld.global.nc.f32 	%f157, [%rd4+188];
	fma.rn.f32 	%f158, %f157, %f142, %f138;
	ld.global.nc.f32 	%f159, [%rd4+284];
	fma.rn.f32 	%f160, %f159, %f142, %f140;
	cvta.to.global.u64 	%rd8, %rd1;
	add.s64 	%rd9, %rd8, %rd6;
	st.global.f32 	[%rd9], %f144;
	st.global.f32 	[%rd9+24], %f146;
	st.global.f32 	[%rd9+48], %f148;
	st.global.f32 	[%rd9+8], %f150;
	st.global.f32 	[%rd9+32], %f152;
	st.global.f32 	[%rd9+56], %f154;
	st.global.f32 	[%rd9+16], %f156;
	st.global.f32 	[%rd9+40], %f158;
	st.global.f32 	[%rd9+64], %f160;
	ret;

}
	// .globl	default_function_kernel_3
.visible .entry default_function_kernel_3(
	.param .u64 .ptr .align 1 default_function_kernel_3_param_0,
	.param .u64 .ptr .align 1 default_function_kernel_3_param_1
)
.maxntid 64
{
	.reg .pred 	%p<2>;
	.reg .b32 	%r<8>;
	.reg .b32 	%f<3>;
	.reg .b64 	%rd<8>;

	ld.param.u64 	%rd1, [default_function_kernel_3_param_0];
	ld.param.u64 	%rd2, [default_function_kernel_3_param_1];
	mov.u32 	%r1, %ctaid.x;
	shl.b32 	%r3, %r1, 3;
	mov.u32 	%r2, %tid.x;
	shr.u32 	%r4, %r2, 3;
	or.b32  	%r5, %r3, %r4;
	setp.gt.u32 	%p1, %r5, 8;
	@%p1 bra 	$L__BB3_2;
	cvta.to.global.u64 	%rd3, %rd2;
	cvta.to.global.u64 	%rd4, %rd1;
	shl.b32 	%r6, %r1, 6;
	or.b32  	%r7, %r6, %r2;
	mul.wide.u32 	%rd5, %r7, 4;
	add.s64 	%rd6, %rd3, %rd5;
	ld.global.nc.f32 	%f1, [%rd6];
	cos.approx.f32 	%f2, %f1;
	add.s64 	%rd7, %rd4, %rd5;
	st.global.f32 	[%rd7], %f2;
$L__BB3_2:
	ret;

}


// ===== COMPILED SASS (sm_100) =====

	.target	sm_100

	.elftype	@"ET_EXEC"


//--------------------- .note.nv.tkinfo           --------------------------
	.section	.note.nv.tkinfo,"",@"SHT_NOTE"
	.sectionflags	@"SHF_NOTE_NV_TKINFO"
	.tkinfo
        /*0018*/ 	.word	0x00000002
        /*0030*/ 	.string	""
        /*0030*/ 	.string	"ptxas"
        /*0030*/ 	.string	"Cuda compilation tools, release 13.0, V13.0.88"
        /*0030*/ 	.string	"Build cuda_13.0.r13.0/compiler.36424714_0"
        /*0030*/ 	.string	"-arch sm_100 -m 64 "



//--------------------- .note.nv.cuinfo           --------------------------
	.section	.note.nv.cuinfo,"",@"SHT_NOTE"
	.sectionflags	@"SHF_NOTE_NV_CUINFO"
        /*0018*/ 	.short	0x0002
        /*001a*/ 	.short	0x0064
        /*001c*/ 	.short	0x0082
	.zero		2


//--------------------- .nv.info                  --------------------------
	.section	.nv.info,"",@"SHT_CUDA_INFO"
	.align	4


	//----- nvinfo : EIATTR_REGCOUNT
	.align		4
        /*0000*/ 	.byte	0x04, 0x2f
        /*0002*/ 	.short	(.L_1 - .L_0)
	.align		4
.L_0:
        /*0004*/ 	.word	index@(default_function_kernel_2)
        /*0008*/ 	.word	0x0000000c


	//----- nvinfo : EIATTR_FRAME_SIZE
	.align		4
.L_1:
        /*000c*/ 	.byte	0x04, 0x11
        /*000e*/ 	.short	(.L_3 - .L_2)
	.align		4
.L_2:
        /*0010*/ 	.word	index@(default_function_kernel_2)
        /*0014*/ 	.word	0x00000000


	//----- nvinfo : EIATTR_REGCOUNT
	.align		4
.L_3:
        /*0018*/ 	.byte	0x04, 0x2f
        /*001a*/ 	.short	(.L_5 - .L_4)
	.align		4
.L_4:
        /*001c*/ 	.word	index@(default_function_kernel)
        /*0020*/ 	.word	0x0000000c


	//----- nvinfo : EIATTR_FRAME_SIZE
	.align		4
.L_5:
        /*0024*/ 	.byte	0x04, 0x11
        /*0026*/ 	.short	(.L_7 - .L_6)
	.align		4
.L_6:
        /*0028*/ 	.word	index@(default_function_kernel)
        /*002c*/ 	.word	0x00000000


	//----- nvinfo : EIATTR_REGCOUNT
	.align		4
.L_7:
        /*0030*/ 	.byte	0x04, 0x2f
        /*0032*/ 	.short	(.L_9 - .L_8)
	.align		4
.L_8:
        /*0034*/ 	.word	index@(default_function_kernel_1)
        /*0038*/ 	.word	0x00000020


	//----- nvinfo : EIATTR_FRAME_SIZE
	.align		4
.L_9:
        /*003c*/ 	.byte	0x04, 0x11
        /*003e*/ 	.short	(.L_11 - .L_10)
	.align		4
.L_10:
        /*0040*/ 	.word	index@(default_function_kernel_1)
        /*0044*/ 	.word	0x00000000


	//----- nvinfo : EIATTR_REGCOUNT
	.align		4
.L_11:
        /*0048*/ 	.byte	0x04, 0x2f
        /*004a*/ 	.short	(.L_13 - .L_12)
	.align		4
.L_12:
        /*004c*/ 	.word	index@(default_function_kernel_3)
        /*0050*/ 	.word	0x0000000c


	//----- nvinfo : EIATTR_FRAME_SIZE
	.align		4
.L_13:
        /*0054*/ 	.byte	0x04, 0x11
        /*0056*/ 	.short	(.L_15 - .L_14)
	.align		4
.L_14:
        /*0058*/ 	.word	index@(default_function_kernel_3)
        /*005c*/ 	.word	0x00000000


	//----- nvinfo : EIATTR_MIN_STACK_SIZE
	.align		4
.L_15:
        /*0060*/ 	.byte	0x04, 0x12
        /*0062*/ 	.short	(.L_17 - .L_16)
	.align		4
.L_16:
        /*0064*/ 	.word	index@(default_function_kernel_3)
        /*0068*/ 	.word	0x00000000


	//----- nvinfo : EIATTR_MIN_STACK_SIZE
	.align		4
.L_17:
        /*006c*/ 	.byte	0x04, 0x12
        /*006e*/ 	.short	(.L_19 - .L_18)
	.align		4
.L_18:
        /*0070*/ 	.word	index@(default_function_kernel_1)
        /*0074*/ 	.word	0x00000000


	//----- nvinfo : EIATTR_MIN_STACK_SIZE
	.align		4
.L_19:
        /*0078*/ 	.byte	0x04, 0x12
        /*007a*/ 	.short	(.L_21 - .L_20)
	.align		4
.L_20:
        /*007c*/ 	.word	index@(default_function_kernel)
        /*0080*/ 	.word	0x00000000


	//----- nvinfo : EIATTR_MIN_STACK_SIZE
	.align		4
.L_21:
        /*0084*/ 	.byte	0x04, 0x12
        /*0086*/ 	.short	(.L_23 - .L_22)
	.align		4
.L_22:
        /*0088*/ 	.word	index@(default_function_kernel_2)
        /*008c*/ 	.word	0x00000000
.L_23:


//--------------------- .nv.compat                --------------------------
	.section	.nv.compat,"",@"SHT_CUDA_COMPAT_INFO"
	.align	4
        /*0000*/ 	.byte	0x02, 0x09, 0x00, 0x00, 0x02, 0x02, 0x01, 0x00, 0x02, 0x05, 0x05, 0x00, 0x03, 0x07, 0x01, 0x01
        /*0010*/ 	.byte	0x02, 0x03, 0x00, 0x00, 0x02, 0x06, 0x01, 0x00, 0x04, 0x0b, 0x08, 0x00, 0x09, 0x00, 0x00, 0x00
        /*0020*/ 	.byte	0x00, 0x00, 0x00, 0x00


//--------------------- .nv.info.default_function_kernel_3 --------------------------
	.section	.nv.info.default_function_kernel_3,"",@"SHT_CUDA_INFO"
	.sectionflags	@""
	.align	4


	//----- nvinfo : EIATTR_CUDA_API_VERSION
	.align		4
        /*0000*/ 	.byte	0x04, 0x37
        /*0002*/ 	.short	(.L_25 - .L_24)
.L_24:
        /*0004*/ 	.word	0x00000082


	//----- nvinfo : EIATTR_KPARAM_INFO
	.align		4
.L_25:
        /*0008*/ 	.byte	0x04, 0x17
        /*000a*/ 	.short	(.L_27 - .L_26)
.L_26:
        /*000c*/ 	.word	0x00000000
        /*0010*/ 	.short	0x0001
        /*0012*/ 	.short	0x0008
        /*0014*/ 	.byte	0x00, 0xf5, 0x21, 0x00


	//----- nvinfo : EIATTR_KPARAM_INFO
	.align		4
.L_27:
        /*0018*/ 	.byte	0x04, 0x17
        /*001a*/ 	.short	(.L_29 - .L_28)
.L_28:
        /*001c*/ 	.word	0x00000000
        /*0020*/ 	.short	0x0000
        /*0022*/ 	.short	0x0000
        /*0024*/ 	.byte	0x00, 0xf5, 0x21, 0x00


	//----- nvinfo : EIATTR_SPARSE_MMA_MASK
	.align		4
.L_29:
        /*0028*/ 	.byte	0x03, 0x50
        /*002a*/ 	.short	0x0000


	//----- nvinfo : EIATTR_MAXREG_COUNT
	.align		4
        /*002c*/ 	.byte	0x03, 0x1b
        /*002e*/ 	.short	0x00ff


	//----- nvinfo : EIATTR_MERCURY_ISA_VERSION
	.align		4
        /*0030*/ 	.byte	0x03, 0x5f
        /*0032*/ 	.short	0x0101


	//----- nvinfo : EIATTR_VRC_CTA_INIT_COUNT
	.align		4
        /*0034*/ 	.byte	0x02, 0x4a
	.zero		1
	.zero		1


	//----- nvinfo : EIATTR_EXIT_INSTR_OFFSETS
	.align		4
        /*0038*/ 	.byte	0x04, 0x1c
        /*003a*/ 	.short	(.L_31 - .L_30)


	//   ....[0]....
.L_30:
        /*003c*/ 	.word	0x00000070


	//   ....[1]....
        /*0040*/ 	.word	0x00000130


	//----- nvinfo : EIATTR_MAX_THREADS
	.align		4
.L_31:
        /*0044*/ 	.byte	0x04, 0x05
        /*0046*/ 	.short	(.L_33 - .L_32)
.L_32:
        /*0048*/ 	.word	0x00000040
        /*004c*/ 	.word	0x00000001
        /*0050*/ 	.word	0x00000001


	//----- nvinfo : EIATTR_CBANK_PARAM_SIZE
	.align		4
.L_33:
        /*0054*/ 	.byte	0x03, 0x19
        /*0056*/ 	.short	0x0010


	//----- nvinfo : EIATTR_PARAM_CBANK
	.align		4
        /*0058*/ 	.byte	0x04, 0x0a
        /*005a*/ 	.short	(.L_35 - .L_34)
	.align		4
.L_34:
        /*005c*/ 	.word	index@(.nv.constant0.default_function_kernel_3)
        /*0060*/ 	.short	0x0380
        /*0062*/ 	.short	0x0010


	//----- nvinfo : EIATTR_SW_WAR
	.align		4
.L_35:
        /*0064*/ 	.byte	0x04, 0x36
        /*0066*/ 	.short	(.L_37 - .L_36)
.L_36:
        /*0068*/ 	.word	0x00000008
.L_37:


//--------------------- .nv.info.default_function_kernel_1 --------------------------
	.section	.nv.info.default_function_kernel_1,"",@"SHT_CUDA_INFO"
	.sectionflags	@""
	.align	4


	//----- nvinfo : EIATTR_CUDA_API_VERSION
	.align		4
        /*0000*/ 	.byte	0x04, 0x37
        /*0002*/ 	.short	(.L_39 - .L_38)
.L_38:
        /*0004*/ 	.word	0x00000082


	//----- nvinfo : EIATTR_KPARAM_INFO
	.align		4
.L_39:
        /*0008*/ 	.byte	0x04, 0x17
        /*000a*/ 	.short	(.L_41 - .L_40)
.L_40:
        /*000c*/ 	.word	0x00000000
        /*0010*/ 	.short	0x0002
        /*0012*/ 	.short	0x0010
        /*0014*/ 	.byte	0x00, 0xf5, 0x21, 0x00


	//----- nvinfo : EIATTR_KPARAM_INFO
	.align		4
.L_41:
        /*0018*/ 	.byte	0x04, 0x17
        /*001a*/ 	.short	(.L_43 - .L_42)
.L_42:
        /*001c*/ 	.word	0x00000000
        /*0020*/ 	.short	0x0001
        /*0022*/ 	.short	0x0008
        /*0024*/ 	.byte	0x00, 0xf5, 0x21, 0x00


	//----- nvinfo : EIATTR_KPARAM_INFO
	.align		4
.L_43:
        /*0028*/ 	.byte	0x04, 0x17
        /*002a*/ 	.short	(.L_45 - .L_44)
.L_44:
        /*002c*/ 	.word	0x00000000
        /*0030*/ 	.short	0x0000
        /*0032*/ 	.short	0x0000
        /*0034*/ 	.byte	0x00, 0xf5, 0x21, 0x00


	//----- nvinfo : EIATTR_SPARSE_MMA_MASK
	.align		4
.L_45:
        /*0038*/ 	.byte	0x03, 0x50
        /*003a*/ 	.short	0x0000


	//----- nvinfo : EIATTR_MAXREG_COUNT
	.align		4
        /*003c*/ 	.byte	0x03, 0x1b
        /*003e*/ 	.short	0x00ff


	//----- nvinfo : EIATTR_NUM_BARRIERS
	.align		4
        /*0040*/ 	.byte	0x02, 0x4c
        /*0042*/ 	.byte	0x01
	.zero		1


	//----- nvinfo : EIATTR_MERCURY_ISA_VERSION
	.align		4
        /*0044*/ 	.byte	0x03, 0x5f
        /*0046*/ 	.short	0x0101


	//----- nvinfo : EIATTR_VRC_CTA_INIT_COUNT
	.align		4
        /*0048*/ 	.byte	0x02, 0x4a
	.zero		1
	.zero		1


	//----- nvinfo : EIATTR_EXIT_INSTR_OFFSETS
	.align		4
        /*004c*/ 	.byte	0x04, 0x1c
        /*004e*/ 	.short	(.L_47 - .L_46)


	//   ....[0]....
.L_46:
        /*0050*/ 	.word	0x00000cc0


	//----- nvinfo : EIATTR_CBANK_PARAM_SIZE
	.align		4
.L_47:
        /*0054*/ 	.byte	0x03, 0x19
        /*0056*/ 	.short	0x0018


	//----- nvinfo : EIATTR_PARAM_CBANK
	.align		4
        /*0058*/ 	.byte	0x04, 0x0a
        /*005a*/ 	.short	(.L_49 - .L_48)
	.align		4
.L_48:
        /*005c*/ 	.word	index@(.nv.constant0.default_function_kernel_1)
        /*0060*/ 	.short	0x0380
        /*0062*/ 	.short	0x0018


	//----- nvinfo : EIATTR_SW_WAR
	.align		4
.L_49:
        /*0064*/ 	.byte	0x04, 0x36
        /*0066*/ 	.short	(.L_51 - .L_50)
.L_50:
        /*0068*/ 	.word	0x00000008
.L_51:


//--------------------- .nv.info.default_function_kernel --------------------------
	.section	.nv.info.default_function_kernel,"",@"SHT_CUDA_INFO"
	.sectionflags	@""
	.align	4


	//----- nvinfo : EIATTR_CUDA_API_VERSION
	.align		4
        /*0000*/ 	.byte	0x04, 0x37
        /*0002*/ 	.short	(.L_53 - .L_52)
.L_52:
        /*0004*/ 	.word	0x00000082


	//----- nvinfo : EIATTR_KPARAM_INFO
	.align		4
.L_53:
        /*0008*/ 	.byte	0x04, 0x17
        /*000a*/ 	.short	(.L_55 - .L_54)
.L_54:
        /*000c*/ 	.word	0x00000000
        /*0010*/ 	.short	0x0002
        /*0012*/ 	.short	0x0010
        /*0014*/ 	.byte	0x00, 0xf5, 0x21, 0x00


	//----- nvinfo : EIATTR_KPARAM_INFO
	.align		4
.L_55:
        /*0018*/ 	.byte	0x04, 0x17
        /*001a*/ 	.short	(.L_57 - .L_56)
.L_56:
        /*001c*/ 	.word	0x00000000
        /*0020*/ 	.short	0x0001
        /*0022*/ 	.short	0x0008
        /*0024*/ 	.byte	0x00, 0xf5, 0x21, 0x00


	//----- nvinfo : EIATTR_KPARAM_INFO
	.align		4
.L_57:
        /*0028*/ 	.byte	0x04, 0x17
        /*002a*/ 	.short	(.L_59 - .L_58)
.L_58:
        /*002c*/ 	.word	0x00000000
        /*0030*/ 	.short	0x0000
        /*0032*/ 	.short	0x0000
        /*0034*/ 	.byte	0x00, 0xf5, 0x21, 0x00


	//----- nvinfo : EIATTR_SPARSE_MMA_MASK
	.align		4
.L_59:
        /*0038*/ 	.byte	0x03, 0x50
        /*003a*/ 	.short	0x0000


	//----- nvinfo : EIATTR_MAXREG_COUNT
	.align		4
        /*003c*/ 	.byte	0x03, 0x1b
        /*003e*/ 	.short	0x00ff


	//----- nvinfo : EIATTR_MERCURY_ISA_VERSION
	.align		4
        /*0040*/ 	.byte	0x03, 0x5f
        /*0042*/ 	.short	0x0101


	//----- nvinfo : EIATTR_VRC_CTA_INIT_COUNT
	.align		4
        /*0044*/ 	.byte	0x02, 0x4a
	.zero		1
	.zero		1


	//----- nvinfo : EIATTR_EXIT_INSTR_OFFSETS
	.align		4
        /*0048*/ 	.byte	0x04, 0x1c
        /*004a*/ 	.short	(.L_61 - .L_60)


	//   ....[0]....
.L_60:
        /*004c*/ 	.word	0x00000070


	//   ....[1]....
        /*0050*/ 	.word	0x00000150


	//----- nvinfo : EIATTR_MAX_THREADS
	.align		4
.L_61:
        /*0054*/ 	.byte	0x04, 0x05
        /*0056*/ 	.short	(.L_63 - .L_62)
.L_62:
        /*0058*/ 	.word	0x00000020
        /*005c*/ 	.word	0x00000001
        /*0060*/ 	.word	0x00000001


	//----- nvinfo : EIATTR_CBANK_PARAM_SIZE
	.align		4
.L_63:
        /*0064*/ 	.byte	0x03, 0x19
        /*0066*/ 	.short	0x0018


	//----- nvinfo : EIATTR_PARAM_CBANK
	.align		4
        /*0068*/ 	.byte	0x04, 0x0a
        /*006a*/ 	.short	(.L_65 - .L_64)
	.align		4
.L_64:
        /*006c*/ 	.word	index@(.nv.constant0.default_function_kernel)
        /*0070*/ 	.short	0x0380
        /*0072*/ 	.short	0x0018


	//----- nvinfo : EIATTR_SW_WAR
	.align		4
.L_65:
        /*0074*/ 	.byte	0x04, 0x36
        /*0076*/ 	.short	(.L_67 - .L_66)
.L_66:
        /*0078*/ 	.word	0x00000008
.L_67:


//--------------------- .nv.info.default_function_kernel_2 --------------------------
	.section	.nv.info.default_function_kernel_2,"",@"SHT_CUDA_INFO"
	.sectionflags	@""
	.align	4


	//----- nvinfo : EIATTR_CUDA_API_VERSION
	.align		4
        /*0000*/ 	.byte	0x04, 0x37
        /*0002*/ 	.short	(.L_69 - .L_68)
.L_68:
        /*0004*/ 	.word	0x00000082


	//----- nvinfo : EIATTR_KPARAM_INFO
	.align		4
.L_69:
        /*0008*/ 	.byte	0x04, 0x17
        /*000a*/ 	.short	(.L_71 - .L_70)
.L_70:
        /*000c*/ 	.word	0x00000000
        /*0010*/ 	.short	0x0001
        /*0012*/ 	.short	0x0008
        /*0014*/ 	.byte	0x00, 0xf5, 0x21, 0x00


	//----- nvinfo : EIATTR_KPARAM_INFO
	.align		4
.L_71:
        /*0018*/ 	.byte	0x04, 0x17
        /*001a*/ 	.short	(.L_73 - .L_72)
.L_72:
        /*001c*/ 	.word	0x00000000
        /*0020*/ 	.short	0x0000
        /*0022*/ 	.short	0x0000
        /*0024*/ 	.byte	0x00, 0xf5, 0x21, 0x00


	//----- nvinfo : EIATTR_SPARSE_MMA_MASK
	.align		4
.L_73:
        /*0028*/ 	.byte	0x03, 0x50
        /*002a*/ 	.short	0x0000


	//----- nvinfo : EIATTR_MAXREG_COUNT
	.align		4
        /*002c*/ 	.byte	0x03, 0x1b
        /*002e*/ 	.short	0x00ff


	//----- nvinfo : EIATTR_MERCURY_ISA_VERSION
	.align		4
        /*0030*/ 	.byte	0x03, 0x5f
        /*0032*/ 	.short	0x0101


	//----- nvinfo : EIATTR_VRC_CTA_INIT_COUNT
	.align		4
        /*0034*/ 	.byte	0x02, 0x4a
	.zero		1
	.zero		1


	//----- nvinfo : EIATTR_EXIT_INSTR_OFFSETS
	.align		4
        /*0038*/ 	.byte	0x04, 0x1c
        /*003a*/ 	.short	(.L_75 - .L_74)


	//   ....[0]....
.L_74:
        /*003c*/ 	.word	0x00000070


	//   ....[1]....
        /*0040*/ 	.word	0x00000130


	//----- nvinfo : EIATTR_MAX_THREADS
	.align		4
.L_75:
        /*0044*/ 	.byte	0x04, 0x05
        /*0046*/ 	.short	(.L_77 - .L_76)
.L_76:
        /*0048*/ 	.word	0x00000020
        /*004c*/ 	.word	0x00000001
        /*0050*/ 	.word	0x00000001


	//----- nvinfo : EIATTR_CBANK_PARAM_SIZE
	.align		4
.L_77:
        /*0054*/ 	.byte	0x03, 0x19
        /*0056*/ 	.short	0x0010


	//----- nvinfo : EIATTR_PARAM_CBANK
	.align		4
        /*0058*/ 	.byte	0x04, 0x0a
        /*005a*/ 	.short	(.L_79 - .L_78)
	.align		4
.L_78:
        /*005c*/ 	.word	index@(.nv.constant0.default_function_kernel_2)
        /*0060*/ 	.short	0x0380
        /*0062*/ 	.short	0x0010


	//----- nvinfo : EIATTR_SW_WAR
	.align		4
.L_79:
        /*0064*/ 	.byte	0x04, 0x36
        /*0066*/ 	.short	(.L_81 - .L_80)
.L_80:
        /*0068*/ 	.word	0x00000008
.L_81:


//--------------------- .nv.callgraph             --------------------------
	.section	.nv.callgraph,"",@"SHT_CUDA_CALLGRAPH"
	.align	4
	.sectionentsize	8
	.align		4
        /*0000*/ 	.word	0x00000000
	.align		4
        /*0004*/ 	.word	0xffffffff
	.align		4
        /*0008*/ 	.word	0x00000000
	.align		4
        /*000c*/ 	.word	0xfffffffe
	.align		4
        /*0010*/ 	.word	0x00000000
	.align		4
        /*0014*/ 	.word	0xfffffffd
	.align		4
        /*0018*/ 	.word	0x00000000
	.align		4
        /*001c*/ 	.word	0xfffffffc


//--------------------- .text.default_function_kernel_3 --------------------------
	.section	.text.default_function_kernel_3,"ax",@progbits
	.align	128
        .global         default_function_kernel_3
        .type           default_function_kernel_3,@function
        .size           default_function_kernel_3,(.L_x_4 - default_function_kernel_3)
        .other          default_function_kernel_3,@"STO_CUDA_ENTRY STV_DEFAULT"
default_function_kernel_3:
.text.default_function_kernel_3:
[----:B------:R-:W-:Y:S01]  /*0000*/  LDC R1, c[0x0][0x37c] ;  /* 0x0000df00ff017b82 */ /* 0x000fe20000000800 */
[----:B------:R-:W0:Y:S07]  /*0010*/  S2R R7, SR_TID.X ;  /* 0x0000000000077919 */ /* 0x000e2e0000002100 */
[----:B------:R-:W1:Y:S02]  /*0020*/  S2UR UR5, SR_CTAID.X ;  /* 0x00000000000579c3 */ /* 0x000e640000002500 */
[----:B-1----:R-:W-:Y:S01]  /*0030*/  USHF.L.U32 UR4, UR5, 0x3, URZ ;  /* 0x0000000305047899 */ /* 0x002fe200080006ff */
[----:B0-----:R-:W-:-:S05]  /*0040*/  SHF.R.U32.HI R0, RZ, 0x3, R7 ;  /* 0x00000003ff007819 */ /* 0x001fca0000011607 */
[----:B------:R-:W-:-:S04]  /*0050*/  LOP3.LUT R0, R0, UR4, RZ, 0xfc, !PT ;  /* 0x0000000400007c12 */ /* 0x000fc8000f8efcff */
[----:B------:R-:W-:-:S13]  /*0060*/  ISETP.GT.U32.AND P0, PT, R0, 0x8, PT ;  /* 0x000000080000780c */ /* 0x000fda0003f04070 */
[----:B------:R-:W-:Y:S05]  /*0070*/  @P0 EXIT ;  /* 0x000000000000094d */ /* 0x000fea0003800000 */
[----:B------:R-:W0:Y:S01]  /*0080*/  LDC.64 R2, c[0x0][0x388] ;  /* 0x0000e200ff027b82 */ /* 0x000e220000000a00 */
[----:B------:R-:W1:Y:S01]  /*0090*/  LDCU.64 UR6, c[0x0][0x358] ;  /* 0x00006b00ff0677ac */ /* 0x000e620008000a00 */
[----:B------:R-:W-:-:S06]  /*00a0*/  USHF.L.U32 UR4, UR5, 0x6, URZ ;  /* 0x0000000605047899 */ /* 0x000fcc00080006ff */
[----:B------:R-:W2:Y:S01]  /*00b0*/  LDC.64 R4, c[0x0][0x380] ;  /* 0x0000e000ff047b82 */ /* 0x000ea20000000a00 */
[----:B------:R-:W-:-:S05]  /*00c0*/  LOP3.LUT R7, R7, UR4, RZ, 0xfc, !PT ;  /* 0x0000000407077c12 */ /* 0x000fca000f8efcff */
[----:B0-----:R-:W-:-:S06]  /*00d0*/  IMAD.WIDE.U32 R2, R7, 0x4, R2 ;  /* 0x0000000407027825 */ /* 0x001fcc00078e0002 */
[----:B-1----:R-:W3:Y:S01]  /*00e0*/  LDG.E.CONSTANT R2, desc[UR6][R2.64] ;  /* 0x0000000602027981 */ /* 0x002ee2000c1e9900 */
[----:B--2---:R-:W-:-:S04]  /*00f0*/  IMAD.WIDE.U32 R4, R7, 0x4, R4 ;  /* 0x0000000407047825 */ /* 0x004fc800078e0004 */
[----:B---3--:R-:W-:-:S06]  /*0100*/  FMUL.RZ R9, R2, 0.15915493667125701904 ;  /* 0x3e22f98302097820 */ /* 0x008fcc000040c000 */
[----:B------:R-:W0:Y:S02]  /*0110*/  MUFU.COS R9, R9 ;  /* 0x0000000900097308 */ /* 0x000e240000000000 */
[----:B0-----:R-:W-:Y:S01]  /*0120*/  STG.E desc[UR6][R4.64], R9 ;  /* 0x0000000904007986 */ /* 0x001fe2000c101906 */
[----:B------:R-:W-:Y:S05]  /*0130*/  EXIT ;  /* 0x000000000000794d */ /* 0x000fea0003800000 */
.L_x_0:
[----:B------:R-:W-:-:S00]  /*0140*/  BRA `(.L_x_0) ;  /* 0xfffffffc00fc7947 */ /* 0x000fc0000383ffff */
[----:B------:R-:W-:-:S00]  /*0150*/  NOP ;  /* 0x0000000000007918 */ /* 0x000fc00000000000 */
        /* <DEDUP_REMOVED lines=10> */
.L_x_4:


//--------------------- .text.default_function_kernel_1 --------------------------
	.section	.text.default_function_kernel_1,"ax",@progbits
	.align	128
        .global         default_function_kernel_1
        .type           default_function_kernel_1,@function
        .size           default_function_kernel_1,(.L_x_5 - default_function_kernel_1)
        .other          default_function_kernel_1,@"STO_CUDA_ENTRY STV_DEFAULT"
default_function_kernel_1:
.text.default_function_kernel_1:
[----:B------:R-:W-:Y:S01]  /*0000*/  LDC R1, c[0x0][0x37c] ;  /* 0x0000df00ff017b82 */ /* 0x000fe20000000800 */
[----:B------:R-:W0:Y:S07]  /*0010*/  S2R R13, SR_CTAID.X ;  /* 0x00000000000d7919 */ /* 0x000e2e0000002500 */
[----:B------:R-:W0:Y:S01]  /*0020*/  LDC.64 R16, c[0x0][0x390] ;  /* 0x0000e400ff107b82 */ /* 0x000e220000000a00 */
[----:B------:R-:W1:Y:S01]  /*0030*/  LDCU.64 UR6, c[0x0][0x358] ;  /* 0x00006b00ff0677ac */ /* 0x000e620008000a00 */
[----:B0-----:R-:W-:-:S05]  /*0040*/  IMAD.WIDE.U32 R16, R13, 0x4, R16 ;  /* 0x000000040d107825 */ /* 0x001fca00078e0010 */
[----:B-1----:R-:W2:Y:S04]  /*0050*/  LDG.E.CONSTANT R24, desc[UR6][R16.64] ;  /* 0x0000000610187981 */ /* 0x002ea8000c1e9900 */
[----:B------:R-:W3:Y:S01]  /*0060*/  LDG.E.CONSTANT R28, desc[UR6][R16.64+0x8] ;  /* 0x00000806101c7981 */ /* 0x000ee2000c1e9900 */
[----:B------:R-:W0:Y:S08]  /*0070*/  LDC.64 R14, c[0x0][0x388] ;  /* 0x0000e200ff0e7b82 */ /* 0x000e300000000a00 */
[----:B------:R-:W1:Y:S01]  /*0080*/  S2UR UR5, SR_CgaCtaId ;  /* 0x00000000000579c3 */ /* 0x000e620000008800 */
[----:B------:R-:W-:Y:S01]  /*0090*/  UMOV UR4, 0x400 ;  /* 0x0000040000047882 */ /* 0x000fe20000000000 */
[----:B------:R-:W4:Y:S04]  /*00a0*/  LDG.E.CONSTANT R19, desc[UR6][R16.64+0x10] ;  /* 0x0000100610137981 */ /* 0x000f28000c1e9900 */
[----:B0-----:R-:W5:Y:S04]  /*00b0*/  LDG.E.CONSTANT R26, desc[UR6][R14.64] ;  /* 0x000000060e1a7981 */ /* 0x001f68000c1e9900 */
[----:B------:R-:W4:Y:S04]  /*00c0*/  LDG.E.CONSTANT R10, desc[UR6][R14.64+0xc0] ;  /* 0x0000c0060e0a7981 */ /* 0x000f28000c1e9900 */
        /* <DEDUP_REMOVED lines=10> */
[----:B------:R-:W4:Y:S01]  /*0170*/  LDG.E.CONSTANT R7, desc[UR6][R14.64+0x44] ;  /* 0x000044060e077981 */ /* 0x000f22000c1e9900 */
[----:B-1----:R-:W-:Y:S01]  /*0180*/  ULEA UR4, UR5, UR4, 0x18 ;  /* 0x0000000405047291 */ /* 0x002fe2000f8ec0ff */
[----:B------:R-:W-:Y:S06]  /*0190*/  BAR.SYNC.DEFER_BLOCKING 0x0 ;  /* 0x0000000000007b1d */ /* 0x000fec0000010000 */
[----:B------:R-:W4:Y:S04]  /*01a0*/  LDG.E.CONSTANT R22, desc[UR6][R14.64+0x64] ;  /* 0x000064060e167981 */ /* 0x000f28000c1e9900 */
[----:B------:R-:W4:Y:S04]  /*01b0*/  LDG.E.CONSTANT R29, desc[UR6][R14.64+0x24] ;  /* 0x000024060e1d7981 */ /* 0x000f28000c1e9900 */
[----:B------:R-:W4:Y:S04]  /*01c0*/  LDG.E.CONSTANT R27, desc[UR6][R14.64+0x84] ;  /* 0x000084060e1b7981 */ /* 0x000f28000c1e9900 */
[----:B------:R-:W4:Y:S04]  /*01d0*/  LDG.E.CONSTANT R21, desc[UR6][R14.64+0xa4] ;  /* 0x0000a4060e157981 */ /* 0x000f28000c1e9900 */
[----:B------:R-:W4:Y:S04]  /*01e0*/  LDG.E.CONSTANT R9, desc[UR6][R14.64+0x104] ;  /* 0x000104060e097981 */ /* 0x000f28000c1e9900 */
[----:B--2---:R-:W-:Y:S01]  /*01f0*/  STS [UR4], R24 ;  /* 0x00000018ff007988 */ /* 0x004fe20008000804 */
[----:B------:R-:W-:Y:S06]  /*0200*/  BAR.SYNC.DEFER_BLOCKING 0x0 ;  /* 0x0000000000007b1d */ /* 0x000fec0000010000 */
[----:B------:R-:W5:Y:S02]  /*0210*/  LDS R5, [UR4] ;  /* 0x00000004ff057984 */ /* 0x000f640008000800 */
[----:B------:R-:W-:Y:S06]  /*0220*/  BAR.SYNC.DEFER_BLOCKING 0x0 ;  /* 0x0000000000007b1d */ /* 0x000fec0000010000 */
[----:B---3--:R-:W-:Y:S02]  /*0230*/  STS [UR4], R28 ;  /* 0x0000001cff007988 */ /* 0x008fe40008000804 */
[----:B------:R-:W-:Y:S06]  /*0240*/  BAR.SYNC.DEFER_BLOCKING 0x0 ;  /* 0x0000000000007b1d */ /* 0x000fec0000010000 */
[----:B------:R-:W0:Y:S01]  /*0250*/  LDS R18, [UR4] ;  /* 0x00000004ff127984 */ /* 0x000e220008000800 */
[C---:B-----5:R-:W-:Y:S01]  /*0260*/  FFMA R25, R5.reuse, R26, RZ ;  /* 0x0000001a05197223 */ /* 0x060fe200000000ff */
[C---:B----4-:R-:W-:Y:S01]  /*0270*/  FFMA R10, R5.reuse, R10, RZ ;  /* 0x0000000a050a7223 */ /* 0x050fe200000000ff */
[C---:B------:R-:W-:Y:S01]  /*0280*/  FFMA R4, R5.reuse, R4, RZ ;  /* 0x0000000405047223 */ /* 0x040fe200000000ff */
[C---:B------:R-:W-:Y:S01]  /*0290*/  FFMA R0, R5.reuse, R0, RZ ;  /* 0x0000000005007223 */ /* 0x040fe200000000ff */
[C---:B------:R-:W-:Y:S01]  /*02a0*/  FFMA R12, R5.reuse, R12, RZ ;  /* 0x0000000c050c7223 */ /* 0x040fe200000000ff */
[C---:B------:R-:W-:Y:S01]  /*02b0*/  FFMA R8, R5.reuse, R8, RZ ;  /* 0x0000000805087223 */ /* 0x040fe200000000ff */
[C---:B------:R-:W-:Y:S01]  /*02c0*/  FFMA R6, R5.reuse, R6, RZ ;  /* 0x0000000605067223 */ /* 0x040fe200000000ff */
[C---:B------:R-:W-:Y:S01]  /*02d0*/  FFMA R2, R5.reuse, R2, RZ ;  /* 0x0000000205027223 */ /* 0x040fe200000000ff */
[----:B------:R-:W-:Y:S01]  /*02e0*/  FFMA R24, R5, R3, RZ ;  /* 0x0000000305187223 */ /* 0x000fe200000000ff */
[----:B------:R-:W-:Y:S06]  /*02f0*/  BAR.SYNC.DEFER_BLOCKING 0x0 ;  /* 0x0000000000007b1d */ /* 0x000fec0000010000 */
[----:B------:R-:W2:Y:S04]  /*0300*/  LDG.E.CONSTANT R5, desc[UR6][R14.64+0x28] ;  /* 0x000028060e057981 */ /* 0x000ea8000c1e9900 */
[----:B------:R-:W3:Y:S01]  /*0310*/  LDG.E.CONSTANT R3, desc[UR6][R14.64+0x8] ;  /* 0x000008060e037981 */ /* 0x000ee2000c1e9900 */
[C---:B0-----:R-:W-:Y:S01]  /*0320*/  FFMA R26, R18.reuse, R23, R25 ;  /* 0x00000017121a7223 */ /* 0x041fe20000000019 */
[----:B------:R-:W-:-:S02]  /*0330*/  FFMA R10, R18, R20, R10 ;  /* 0x00000014120a7223 */ /* 0x000fc4000000000a */
[----:B------:R-:W4:Y:S01]  /*0340*/  LDG.E.CONSTANT R23, desc[UR6][R14.64+0x68] ;  /* 0x000068060e177981 */ /* 0x000f22000c1e9900 */
[----:B------:R-:W-:-:S03]  /*0350*/  FFMA R11, R18, R11, R4 ;  /* 0x0000000b120b7223 */ /* 0x000fc60000000004 */
[----:B------:R-:W5:Y:S01]  /*0360*/  LDG.E.CONSTANT R20, desc[UR6][R14.64+0xe8] ;  /* 0x0000e8060e147981 */ /* 0x000f62000c1e9900 */
[----:B------:R-:W-:-:S03]  /*0370*/  FFMA R0, R18, R7, R0 ;  /* 0x0000000712007223 */ /* 0x000fc60000000000 */
[----:B------:R-:W3:Y:S04]  /*0380*/  LDG.E.CONSTANT R7, desc[UR6][R14.64+0x48] ;  /* 0x000048060e077981 */ /* 0x000ee8000c1e9900 */
[----:B------:R-:W3:Y:S01]  /*0390*/  LDG.E.CONSTANT R4, desc[UR6][R14.64+0xa8] ;  /* 0x0000a8060e047981 */ /* 0x000ee2000c1e9900 */
[C---:B------:R-:W-:Y:S01]  /*03a0*/  FFMA R12, R18.reuse, R22, R12 ;  /* 0x00000016120c7223 */ /* 0x040fe2000000000c */
[C---:B------:R-:W-:Y:S01]  /*03b0*/  FFMA R8, R18.reuse, R29, R8 ;  /* 0x0000001d12087223 */ /* 0x040fe20000000008 */
[C---:B------:R-:W-:Y:S01]  /*03c0*/  FFMA R6, R18.reuse, R27, R6 ;  /* 0x0000001b12067223 */ /* 0x040fe20000000006 */
[C---:B------:R-:W-:Y:S01]  /*03d0*/  FFMA R21, R18.reuse, R21, R2 ;  /* 0x0000001512157223 */ /* 0x040fe20000000002 */
[----:B------:R-:W-:Y:S01]  /*03e0*/  FFMA R9, R18, R9, R24 ;  /* 0x0000000912097223 */ /* 0x000fe20000000018 */
[----:B------:R-:W3:Y:S04]  /*03f0*/  LDG.E.CONSTANT R25, desc[UR6][R14.64+0xc8] ;  /* 0x0000c8060e197981 */ /* 0x000ee8000c1e9900 */
[----:B------:R-:W3:Y:S04]  /*0400*/  LDG.E.CONSTANT R18, desc[UR6][R16.64+0x18] ;  /* 0x0000180610127981 */ /* 0x000ee8000c1e9900 */
[----:B------:R-:W3:Y:S04]  /*0410*/  LDG.E.CONSTANT R27, desc[UR6][R14.64+0x88] ;  /* 0x000088060e1b7981 */ /* 0x000ee8000c1e9900 */
[----:B------:R0:W-:Y:S01]  /*0420*/  STS [UR4], R19 ;  /* 0x00000013ff007988 */ /* 0x0001e20008000804 */
[----:B------:R-:W-:Y:S06]  /*0430*/  BAR.SYNC.DEFER_BLOCKING 0x0 ;  /* 0x0000000000007b1d */ /* 0x000fec0000010000 */
[----:B------:R-:W3:Y:S04]  /*0440*/  LDG.E.CONSTANT R2, desc[UR6][R14.64+0x108] ;  /* 0x000108060e027981 */ /* 0x000ee8000c1e9900 */
[----:B------:R-:W3:Y:S04]  /*0450*/  LDG.E.CONSTANT R22, desc[UR6][R14.64+0xc] ;  /* 0x00000c060e167981 */ /* 0x000ee8000c1e9900 */
[----:B0-----:R-:W3:Y:S04]  /*0460*/  LDG.E.CONSTANT R19, desc[UR6][R14.64+0xcc] ;  /* 0x0000cc060e137981 */ /* 0x001ee8000c1e9900 */
[----:B------:R-:W3:Y:S04]  /*0470*/  LDG.E.CONSTANT R24, desc[UR6][R14.64+0x10c] ;  /* 0x00010c060e187981 */ /* 0x000ee8000c1e9900 */
[----:B------:R-:W2:Y:S01]  /*0480*/  LDS R29, [UR4] ;  /* 0x00000004ff1d7984 */ /* 0x000ea20008000800 */
[----:B------:R-:W-:Y:S01]  /*0490*/  BAR.SYNC.DEFER_BLOCKING 0x0 ;  /* 0x0000000000007b1d */ /* 0x000fe20000010000 */
[----:B--2---:R-:W-:-:S05]  /*04a0*/  FFMA R5, R29, R5, R8 ;  /* 0x000000051d057223 */ /* 0x004fca0000000008 */
[----:B------:R-:W2:Y:S01]  /*04b0*/  LDG.E.CONSTANT R8, desc[UR6][R14.64+0x2c] ;  /* 0x00002c060e087981 */ /* 0x000ea2000c1e9900 */
[----:B----4-:R-:W-:-:S03]  /*04c0*/  FFMA R12, R29, R23, R12 ;  /* 0x000000171d0c7223 */ /* 0x010fc6000000000c */
[----:B------:R-:W4:Y:S01]  /*04d0*/  LDG.E.CONSTANT R23, desc[UR6][R14.64+0x8c] ;  /* 0x00008c060e177981 */ /* 0x000f22000c1e9900 */
[----:B-----5:R-:W-:-:S03]  /*04e0*/  FFMA R11, R29, R20, R11 ;  /* 0x000000141d0b7223 */ /* 0x020fc6000000000b */
[----:B------:R-:W5:Y:S01]  /*04f0*/  LDG.E.CONSTANT R20, desc[UR6][R14.64+0xec] ;  /* 0x0000ec060e147981 */ /* 0x000f62000c1e9900 */
[----:B---3--:R-:W-:-:S03]  /*0500*/  FFMA R0, R29, R7, R0 ;  /* 0x000000071d007223 */ /* 0x008fc60000000000 */
[----:B------:R-:W3:Y:S01]  /*0510*/  LDG.E.CONSTANT R7, desc[UR6][R14.64+0x4c] ;  /* 0x00004c060e077981 */ /* 0x000ee2000c1e9900 */
[----:B------:R-:W-:-:S03]  /*0520*/  FFMA R21, R29, R4, R21 ;  /* 0x000000041d157223 */ /* 0x000fc60000000015 */
[----:B------:R-:W3:Y:S01]  /*0530*/  LDG.E.CONSTANT R4, desc[UR6][R14.64+0xac] ;  /* 0x0000ac060e047981 */ /* 0x000ee2000c1e9900 */
[----:B------:R-:W-:-:S03]  /*0540*/  FFMA R10, R29, R25, R10 ;  /* 0x000000191d0a7223 */ /* 0x000fc6000000000a */
[----:B------:R-:W3:Y:S04]  /*0550*/  LDG.E.CONSTANT R25, desc[UR6][R16.64+0x20] ;  /* 0x0000200610197981 */ /* 0x000ee8000c1e9900 */
[----:B------:R0:W-:Y:S01]  /*0560*/  STS [UR4], R18 ;  /* 0x00000012ff007988 */ /* 0x0001e20008000804 */
[----:B------:R-:W-:-:S03]  /*0570*/  FFMA R26, R29, R3, R26 ;  /* 0x000000031d1a7223 */ /* 0x000fc6000000001a */
[----:B------:R-:W3:Y:S01]  /*0580*/  LDG.E.CONSTANT R3, desc[UR6][R14.64+0x6c] ;  /* 0x00006c060e037981 */ /* 0x000ee2000c1e9900 */
[C---:B------:R-:W-:Y:S01]  /*0590*/  FFMA R6, R29.reuse, R27, R6 ;  /* 0x0000001b1d067223 */ /* 0x040fe20000000006 */
[----:B------:R-:W-:Y:S06]  /*05a0*/  BAR.SYNC.DEFER_BLOCKING 0x0 ;  /* 0x0000000000007b1d */ /* 0x000fec0000010000 */
[----:B0-----:R-:W3:Y:S04]  /*05b0*/  LDG.E.CONSTANT R18, desc[UR6][R16.64+0x30] ;  /* 0x0000300610127981 */ /* 0x001ee8000c1e9900 */
[----:B------:R-:W0:Y:S01]  /*05c0*/  LDS R27, [UR4] ;  /* 0x00000004ff1b7984 */ /* 0x000e220008000800 */
[----:B------:R-:W-:-:S03]  /*05d0*/  FFMA R9, R29, R2, R9 ;  /* 0x000000021d097223 */ /* 0x000fc60000000009 */
[----:B------:R-:W3:Y:S01]  /*05e0*/  LDG.E.CONSTANT R2, desc[UR6][R16.64+0x28] ;  /* 0x0000280610027981 */ /* 0x000ee2000c1e9900 */
[----:B------:R-:W-:Y:S01]  /*05f0*/  BAR.SYNC.DEFER_BLOCKING 0x0 ;  /* 0x0000000000007b1d */ /* 0x000fe20000010000 */
[----:B0-----:R-:W-:-:S05]  /*0600*/  FFMA R29, R27, R22, R26 ;  /* 0x000000161b1d7223 */ /* 0x001fca000000001a */
[----:B------:R-:W3:Y:S01]  /*0610*/  LDG.E.CONSTANT R22, desc[UR6][R14.64+0x10] ;  /* 0x000010060e167981 */ /* 0x000ee2000c1e9900 */
[C---:B------:R-:W-:Y:S01]  /*0620*/  FFMA R10, R27.reuse, R19, R10 ;  /* 0x000000131b0a7223 */ /* 0x040fe2000000000a */
[C---:B------:R-:W-:Y:S02]  /*0630*/  FFMA R9, R27.reuse, R24, R9 ;  /* 0x000000181b097223 */ /* 0x040fe40000000009 */
[----:B------:R-:W3:Y:S04]  /*0640*/  LDG.E.CONSTANT R19, desc[UR6][R14.64+0xd0] ;  /* 0x0000d0060e137981 */ /* 0x000ee8000c1e9900 */
[----:B------:R-:W3:Y:S04]  /*0650*/  LDG.E.CONSTANT R24, desc[UR6][R14.64+0xf0] ;  /* 0x0000f0060e187981 */ /* 0x000ee8000c1e9900 */
[----:B------:R0:W3:Y:S04]  /*0660*/  LDG.E.CONSTANT R26, desc[UR6][R16.64+0x38] ;  /* 0x00003806101a7981 */ /* 0x0000e8000c1e9900 */
[----:B------:R-:W0:Y:S04]  /*0670*/  LDG.E.CONSTANT R16, desc[UR6][R14.64+0xf4] ;  /* 0x0000f4060e107981 */ /* 0x000e28000c1e9900 */
[----:B------:R-:W3:Y:S01]  /*0680*/  LDG.E.CONSTANT R17, desc[UR6][R14.64+0xd8] ;  /* 0x0000d8060e117981 */ /* 0x000ee2000c1e9900 */
[----:B--2---:R-:W-:-:S03]  /*0690*/  FFMA R5, R27, R8, R5 ;  /* 0x000000081b057223 */ /* 0x004fc60000000005 */
        /* <DEDUP_REMOVED lines=8> */
[----:B------:R-:W3:Y:S04]  /*0720*/  LDG.E.CONSTANT R21, desc[UR6][R14.64+0xb0] ;  /* 0x0000b0060e157981 */ /* 0x000ee8000c1e9900 */
[----:B------:R1:W-:Y:S01]  /*0730*/  STS [UR4], R25 ;  /* 0x00000019ff007988 */ /* 0x0003e20008000804 */
[----:B------:R-:W-:Y:S01]  /*0740*/  BAR.SYNC.DEFER_BLOCKING 0x0 ;  /* 0x0000000000007b1d */ /* 0x000fe20000010000 */
[----:B------:R-:W-:-:S05]  /*0750*/  FFMA R3, R27, R3, R12 ;  /* 0x000000031b037223 */ /* 0x000fca000000000c */
[----:B------:R-:W3:Y:S04]  /*0760*/  LDG.E.CONSTANT R12, desc[UR6][R14.64+0x70] ;  /* 0x000070060e0c7981 */ /* 0x000ee8000c1e9900 */
[----:B------:R-:W3:Y:S04]  /*0770*/  LDG.E.CONSTANT R27, desc[UR6][R14.64+0x14] ;  /* 0x000014060e1b7981 */ /* 0x000ee8000c1e9900 */
[----:B-1----:R-:W3:Y:S04]  /*0780*/  LDG.E.CONSTANT R25, desc[UR6][R14.64+0x38] ;  /* 0x000038060e197981 */ /* 0x002ee8000c1e9900 */
[----:B------:R-:W1:Y:S01]  /*0790*/  LDS R28, [UR4] ;  /* 0x00000004ff1c7984 */ /* 0x000e620008000800 */
[----:B------:R-:W-:Y:S06]  /*07a0*/  BAR.SYNC.DEFER_BLOCKING 0x0 ;  /* 0x0000000000007b1d */ /* 0x000fec0000010000 */
[----:B------:R1:W-:Y:S04]  /*07b0*/  STS [UR4], R2 ;  /* 0x00000002ff007988 */ /* 0x0003e80008000804 */
[----:B-1----:R-:W3:Y:S01]  /*07c0*/  LDG.E.CONSTANT R2, desc[UR6][R14.64+0x74] ;  /* 0x000074060e027981 */ /* 0x002ee2000c1e9900 */
[----:B------:R-:W-:-:S03]  /*07d0*/  FFMA R29, R28, R22, R29 ;  /* 0x000000161c1d7223 */ /* 0x000fc6000000001d */
[----:B------:R-:W3:Y:S01]  /*07e0*/  LDG.E.CONSTANT R22, desc[UR6][R14.64+0xd4] ;  /* 0x0000d4060e167981 */ /* 0x000ee2000c1e9900 */
[----:B------:R-:W-:-:S03]  /*07f0*/  FFMA R19, R28, R19, R10 ;  /* 0x000000131c137223 */ /* 0x000fc6000000000a */
[----:B------:R-:W3:Y:S01]  /*0800*/  LDG.E.CONSTANT R10, desc[UR6][R14.64+0x54] ;  /* 0x000054060e0a7981 */ /* 0x000ee2000c1e9900 */
[----:B------:R-:W-:-:S03]  /*0810*/  FFMA R11, R28, R24, R11 ;  /* 0x000000181c0b7223 */ /* 0x000fc6000000000b */
        /* <DEDUP_REMOVED lines=11> */
[----:B------:R-:W-:Y:S01]  /*08d0*/  FFMA R3, R28, R12, R3 ;  /* 0x0000000c1c037223 */ /* 0x000fe20000000003 */
[----:B------:R-:W-:Y:S06]  /*08e0*/  BAR.SYNC.DEFER_BLOCKING 0x0 ;  /* 0x0000000000007b1d */ /* 0x000fec0000010000 */
[----:B------:R-:W3:Y:S04]  /*08f0*/  LDG.E.CONSTANT R28, desc[UR6][R14.64+0xbc] ;  /* 0x0000bc060e1c7981 */ /* 0x000ee8000c1e9900 */
[----:B------:R-:W1:Y:S01]  /*0900*/  LDS R12, [UR4] ;  /* 0x00000004ff0c7984 */ /* 0x000e620008000800 */
[----:B------:R-:W-:Y:S06]  /*0910*/  BAR.SYNC.DEFER_BLOCKING 0x0 ;  /* 0x0000000000007b1d */ /* 0x000fec0000010000 */
[----:B------:R0:W-:Y:S04]  /*0920*/  STS [UR4], R18 ;  /* 0x00000012ff007988 */ /* 0x0001e80008000804 */
[----:B0-----:R-:W3:Y:S01]  /*0930*/  LDG.E.CONSTANT R18, desc[UR6][R14.64+0x118] ;  /* 0x000118060e127981 */ /* 0x001ee2000c1e9900 */
[C---:B-1----:R-:W-:Y:S01]  /*0940*/  FFMA R3, R12.reuse, R2, R3 ;  /* 0x000000020c037223 */ /* 0x042fe20000000003 */
[----:B------:R-:W-:Y:S01]  /*0950*/  BAR.SYNC.DEFER_BLOCKING 0x0 ;  /* 0x0000000000007b1d */ /* 0x000fe20000010000 */
[----:B------:R-:W-:-:S05]  /*0960*/  FFMA R22, R12, R22, R19 ;  /* 0x000000160c167223 */ /* 0x000fca0000000013 */
[----:B------:R-:W3:Y:S04]  /*0970*/  LDG.E.CONSTANT R19, desc[UR6][R14.64+0x98] ;  /* 0x000098060e137981 */ /* 0x000ee8000c1e9900 */
[----:B------:R-:W0:Y:S01]  /*0980*/  LDS R2, [UR4] ;  /* 0x00000004ff027984 */ /* 0x000e220008000800 */
[----:B------:R-:W-:Y:S01]  /*0990*/  BAR.SYNC.DEFER_BLOCKING 0x0 ;  /* 0x0000000000007b1d */ /* 0x000fe20000010000 */
[C---:B------:R-:W-:Y:S01]  /*09a0*/  FFMA R27, R12.reuse, R27, R29 ;  /* 0x0000001b0c1b7223 */ /* 0x040fe2000000001d */
[C---:B------:R-:W-:Y:S01]  /*09b0*/  FFMA R16, R12.reuse, R16, R11 ;  /* 0x000000100c107223 */ /* 0x040fe2000000000b */
[----:B------:R-:W-:-:S03]  /*09c0*/  FFMA R23, R12, R10, R23 ;  /* 0x0000000a0c177223 */ /* 0x000fc60000000017 */
[----:B------:R-:W3:Y:S04]  /*09d0*/  LDG.E.CONSTANT R29, desc[UR6][R14.64+0xf8] ;  /* 0x0000f8060e1d7981 */ /* 0x000ee8000c1e9900 */
[----:B------:R-:W3:Y:S04]  /*09e0*/  LDG.E.CONSTANT R11, desc[UR6][R14.64+0x1c] ;  /* 0x00001c060e0b7981 */ /* 0x000ee8000c1e9900 */
[----:B------:R-:W3:Y:S04]  /*09f0*/  LDG.E.CONSTANT R10, desc[UR6][R14.64+0xdc] ;  /* 0x0000dc060e0a7981 */ /* 0x000ee8000c1e9900 */
[----:B------:R1:W-:Y:S04]  /*0a00*/  STS [UR4], R26 ;  /* 0x0000001aff007988 */ /* 0x0003e80008000804 */
[----:B-1----:R-:W3:Y:S01]  /*0a10*/  LDG.E.CONSTANT R26, desc[UR6][R14.64+0x5c] ;  /* 0x00005c060e1a7981 */ /* 0x002ee2000c1e9900 */
[C---:B0-----:R-:W-:Y:S01]  /*0a20*/  FFMA R24, R2.reuse, R24, R27 ;  /* 0x0000001802187223 */ /* 0x041fe2000000001b */
[----:B------:R-:W-:-:S02]  /*0a30*/  FFMA R17, R2, R17, R22 ;  /* 0x0000001102117223 */ /* 0x000fc40000000016 */
[----:B------:R-:W3:Y:S04]  /*0a40*/  LDG.E.CONSTANT R27, desc[UR6][R14.64+0xfc] ;  /* 0x0000fc060e1b7981 */ /* 0x000ee8000c1e9900 */
        /* <DEDUP_REMOVED lines=11> */
[----:B------:R-:W-:Y:S02]  /*0b00*/  FFMA R25, R2, R25, R5 ;  /* 0x0000001902197223 */ /* 0x000fe40000000005 */
[----:B------:R-:W0:Y:S02]  /*0b10*/  LDC.64 R4, c[0x0][0x380] ;  /* 0x0000e000ff047b82 */ /* 0x000e240000000a00 */
[----:B0-----:R-:W-:-:S04]  /*0b20*/  IMAD.WIDE.U32 R4, R13, 0x4, R4 ;  /* 0x000000040d047825 */ /* 0x001fc800078e0004 */
[C---:B------:R-:W-:Y:S02]  /*0b30*/  FFMA R7, R2.reuse, R19, R7 ;  /* 0x0000001302077223 */ /* 0x040fe40000000007 */
[----:B------:R-:W-:Y:S06]  /*0b40*/  BAR.SYNC.DEFER_BLOCKING 0x0 ;  /* 0x0000000000007b1d */ /* 0x000fec0000010000 */
[----:B------:R-:W0:Y:S01]  /*0b50*/  LDS R19, [UR4] ;  /* 0x00000004ff137984 */ /* 0x000e220008000800 */
[C---:B------:R-:W-:Y:S01]  /*0b60*/  FFMA R9, R2.reuse, R18, R9 ;  /* 0x0000001202097223 */ /* 0x040fe20000000009 */
[----:B------:R-:W-:Y:S01]  /*0b70*/  FFMA R16, R2, R29, R16 ;  /* 0x0000001d02107223 */ /* 0x000fe20000000010 */
[C---:B0-----:R-:W-:Y:S01]  /*0b80*/  FFMA R11, R19.reuse, R11, R24 ;  /* 0x0000000b130b7223 */ /* 0x041fe20000000018 */
[----:B------:R-:W-:-:S02]  /*0b90*/  FFMA R17, R19, R10, R17 ;  /* 0x0000000a13117223 */ /* 0x000fc40000000011 */
[C---:B------:R-:W-:Y:S01]  /*0ba0*/  FFMA R27, R19.reuse, R27, R16 ;  /* 0x0000001b131b7223 */ /* 0x040fe20000000010 */
[C---:B------:R-:W-:Y:S01]  /*0bb0*/  FFMA R9, R19.reuse, R22, R9 ;  /* 0x0000001613097223 */ /* 0x040fe20000000009 */
[----:B------:R-:W-:Y:S04]  /*0bc0*/  STG.E desc[UR6][R4.64], R11 ;  /* 0x0000000b04007986 */ /* 0x000fe8000c101906 */
[----:B------:R-:W-:Y:S04]  /*0bd0*/  STG.E desc[UR6][R4.64+0x30], R17 ;  /* 0x0000301104007986 */ /* 0x000fe8000c101906 */
[----:B------:R-:W-:Y:S04]  /*0be0*/  STG.E desc[UR6][R4.64+0x38], R27 ;  /* 0x0000381b04007986 */ /* 0x000fe8000c101906 */
[----:B------:R-:W-:Y:S01]  /*0bf0*/  STG.E desc[UR6][R4.64+0x40], R9 ;  /* 0x0000400904007986 */ /* 0x000fe2000c101906 */
[----:B--2---:R-:W-:-:S05]  /*0c00*/  FFMA R25, R19, R8, R25 ;  /* 0x0000000813197223 */ /* 0x004fca0000000019 */
[----:B------:R-:W-:Y:S01]  /*0c10*/  STG.E desc[UR6][R4.64+0x8], R25 ;  /* 0x0000081904007986 */ /* 0x000fe2000c101906 */
[C---:B----4-:R-:W-:Y:S01]  /*0c20*/  FFMA R23, R2.reuse, R0, R23 ;  /* 0x0000000002177223 */ /* 0x050fe20000000017 */
[----:B-----5:R-:W-:-:S03]  /*0c30*/  FFMA R21, R2, R20, R21 ;  /* 0x0000001402157223 */ /* 0x020fc60000000015 */
[C---:B------:R-:W-:Y:S01]  /*0c40*/  FFMA R23, R19.reuse, R26, R23 ;  /* 0x0000001a13177223 */ /* 0x040fe20000000017 */
[C---:B---3--:R-:W-:Y:S01]  /*0c50*/  FFMA R7, R19.reuse, R6, R7 ;  /* 0x0000000613077223 */ /* 0x048fe20000000007 */
[C---:B------:R-:W-:Y:S01]  /*0c60*/  FFMA R21, R19.reuse, R28, R21 ;  /* 0x0000001c13157223 */ /* 0x040fe20000000015 */
[----:B------:R-:W-:-:S03]  /*0c70*/  FFMA R3, R19, R12, R3 ;  /* 0x0000000c13037223 */ /* 0x000fc60000000003 */
[----:B------:R-:W-:Y:S04]  /*0c80*/  STG.E desc[UR6][R4.64+0x20], R7 ;  /* 0x0000200704007986 */ /* 0x000fe8000c101906 */
[----:B------:R-:W-:Y:S04]  /*0c90*/  STG.E desc[UR6][R4.64+0x18], R3 ;  /* 0x0000180304007986 */ /* 0x000fe8000c101906 */
[----:B------:R-:W-:Y:S04]  /*0ca0*/  STG.E desc[UR6][R4.64+0x10], R23 ;  /* 0x0000101704007986 */ /* 0x000fe8000c101906 */
[----:B------:R-:W-:Y:S01]  /*0cb0*/  STG.E desc[UR6][R4.64+0x28], R21 ;  /* 0x0000281504007986 */ /* 0x000fe2000c101906 */
[----:B------:R-:W-:Y:S05]  /*0cc0*/  EXIT ;  /* 0x000000000000794d */ /* 0x000fea0003800000 */
.L_x_1:
        /* <DEDUP_REMOVED lines=11> */
.L_x_5:


//--------------------- .text.default_function_kernel --------------------------
	.section	.text.default_function_kernel,"ax",@progbits
	.align	128
        .global         default_function_kernel
        .type           default_function_kernel,@function
        .size           default_function_kernel,(.L_x_6 - default_function_kernel)
        .other          default_function_kernel,@"STO_CUDA_ENTRY STV_DEFAULT"
default_function_kernel:
.text.default_function_kernel:
        /* <DEDUP_REMOVED lines=12> */
[----:B------:R-:W-:-:S07]  /*00c0*/  LOP3.LUT R9, R9, UR4, RZ, 0xfc, !PT ;  /* 0x0000000409097c12 */ /* 0x000fce000f8efcff */
[----:B------:R-:W3:Y:S01]  /*00d0*/  LDC.64 R6, c[0x0][0x380] ;  /* 0x0000e000ff067b82 */ /* 0x000ee20000000a00 */
[----:B0-----:R-:W-:-:S06]  /*00e0*/  IMAD.WIDE.U32 R2, R9, 0x4, R2 ;  /* 0x0000000409027825 */ /* 0x001fcc00078e0002 */
[----:B-1----:R-:W4:Y:S01]  /*00f0*/  LDG.E.CONSTANT R2, desc[UR6][R2.64] ;  /* 0x0000000602027981 */ /* 0x002f22000c1e9900 */
[----:B--2---:R-:W-:-:S06]  /*0100*/  IMAD.WIDE.U32 R4, R9, 0x4, R4 ;  /* 0x0000000409047825 */ /* 0x004fcc00078e0004 */
[----:B------:R-:W4:Y:S01]  /*0110*/  LDG.E.CONSTANT R5, desc[UR6][R4.64] ;  /* 0x0000000604057981 */ /* 0x000f22000c1e9900 */
[----:B---3--:R-:W-:-:S04]  /*0120*/  IMAD.WIDE.U32 R6, R9, 0x4, R6 ;  /* 0x0000000409067825 */ /* 0x008fc800078e0006 */
[----:B----4-:R-:W-:-:S05]  /*0130*/  FADD R9, R2, R5 ;  /* 0x0000000502097221 */ /* 0x010fca0000000000 */
[----:B------:R-:W-:Y:S01]  /*0140*/  STG.E desc[UR6][R6.64], R9 ;  /* 0x0000000906007986 */ /* 0x000fe2000c101906 */
[----:B------:R-:W-:Y:S05]  /*0150*/  EXIT ;  /* 0x000000000000794d */ /* 0x000fea0003800000 */
.L_x_2:
        /* <DEDUP_REMOVED lines=10> */
.L_x_6:


//--------------------- .text.default_function_kernel_2 --------------------------
	.section	.text.default_function_kernel_2,"ax",@progbits
	.align	128
        .global         default_function_kernel_2
        .type           default_function_kernel_2,@function
        .size           default_function_kernel_2,(.L_x_7 - default_function_kernel_2)
        .other          default_function_kernel_2,@"STO_CUDA_ENTRY STV_DEFAULT"
default_function_kernel_2:
.text.default_function_kernel_2:
        /* <DEDUP_REMOVED lines=20> */
.L_x_3:
        /* <DEDUP_REMOVED lines=12> */
.L_x_7:


//--------------------- .nv.shared.reserved.0     --------------------------
	.section	.nv.shared.reserved.0,"aw",@nobits
	.weak		__nv_reservedSMEM_offset_0_alias
	.size		__nv_reservedSMEM_offset_0_alias, 0, 64
	.other		__nv_reservedSMEM_offset_0_alias,@"STO_CUDA_RESERVED_SHARED STV_DEFAULT"
__nv_reservedSMEM_offset_0_alias:
	.zero		0
	.zero		64


//--------------------- .nv.shared.default_function_kernel_1 --------------------------
	.section	.nv.shared.default_function_kernel_1,"aw",@nobits
	.sectionflags	@""
	.align	4
.nv.shared.default_function_kernel_1:
	.zero		1028


//--------------------- .nv.constant0.default_function_kernel_3 --------------------------
	.section	.nv.constant0.default_function_kernel_3,"a",@progbits
	.sectionflags	@""
	.align	4
.nv.constant0.default_function_kernel_3:
	.zero		912


//--------------------- .nv.constant0.default_function_kernel_1 --------------------------
	.section	.nv.constant0.default_function_kernel_1,"a",@progbits
	.sectionflags	@""
	.align	4
.nv.constant0.default_function_kernel_1:
	.zero		920


//--------------------- .nv.constant0.default_function_kernel --------------------------
	.section	.nv.constant0.default_function_kernel,"a",@progbits
	.sectionflags	@""
	.align	4
.nv.constant0.default_function_kernel:
	.zero		920


//--------------------- .nv.constant0.default_function_kernel_2 --------------------------
	.section	.nv.constant0.default_function_kernel_2,"a",@progbits
	.sectionflags	@""
	.align	4
.nv.constant0.default_function_kernel_2:
	.zero		912


//--------------------- SYMBOLS --------------------------

	.type		.nv.reservedSmem.offset0,@object
	.size		.nv.reservedSmem.offset0,0x4
	.type		.nv.reservedSmem.cap,@object
	.size		.nv.reservedSmem.cap,0x4
